//
// Generated by NVIDIA NVVM Compiler
//
// Compiler Build ID: CL-36424714
// Cuda compilation tools, release 13.0, V13.0.88
// Based on NVVM 20.0.0
//

.version 9.0
.target sm_100
.address_size 64

	// .globl	_Z14checkNeigboursPiS_ii
.const .align 4 .u32 THRESHOLD = 3;

.visible .entry _Z14checkNeigboursPiS_ii(
	.param .u64 .ptr .align 1 _Z14checkNeigboursPiS_ii_param_0,
	.param .u64 .ptr .align 1 _Z14checkNeigboursPiS_ii_param_1,
	.param .u32 _Z14checkNeigboursPiS_ii_param_2,
	.param .u32 _Z14checkNeigboursPiS_ii_param_3
)
{
	.reg .pred 	%p<6>;
	.reg .b32 	%r<229>;
	.reg .b64 	%rd<24>;

	ld.param.u64 	%rd3, [_Z14checkNeigboursPiS_ii_param_0];
	ld.param.u64 	%rd4, [_Z14checkNeigboursPiS_ii_param_1];
	ld.param.u32 	%r4, [_Z14checkNeigboursPiS_ii_param_2];
	ld.param.u32 	%r5, [_Z14checkNeigboursPiS_ii_param_3];
	cvta.to.global.u64 	%rd1, %rd4;
	cvta.to.global.u64 	%rd2, %rd3;
	mov.u32 	%r7, %ctaid.x;
	mov.u32 	%r8, %ntid.x;
	mov.u32 	%r9, %tid.x;
	mad.lo.s32 	%r10, %r7, %r8, %r9;
	mov.u32 	%r11, %ctaid.y;
	mov.u32 	%r12, %ntid.y;
	mov.u32 	%r13, %tid.y;
	mad.lo.s32 	%r14, %r11, %r12, %r13;
	mad.lo.s32 	%r1, %r4, %r14, %r10;
	setp.ge.s32 	%p1, %r10, %r4;
	setp.ge.s32 	%p2, %r14, %r5;
	or.pred  	%p3, %p1, %p2;
	@%p3 bra 	$L__BB0_3;
	ld.param.u32 	%r227, [_Z14checkNeigboursPiS_ii_param_2];
	div.s32 	%r2, %r1, %r227;
	mul.lo.s32 	%r16, %r2, %r227;
	sub.s32 	%r3, %r1, %r16;
	mul.wide.s32 	%rd5, %r1, 4;
	add.s64 	%rd6, %rd2, %rd5;
	ld.global.u32 	%r17, [%rd6];
	setp.eq.s32 	%p4, %r17, 0;
	selp.b32 	%r18, -1, %r17, %p4;
	add.s64 	%rd7, %rd1, %rd5;
	st.global.u32 	[%rd7], %r18;
	setp.ge.s32 	%p5, %r3, %r2;
	@%p5 bra 	$L__BB0_3;
	ld.param.u32 	%r228, [_Z14checkNeigboursPiS_ii_param_2];
	ld.param.u64 	%rd23, [_Z14checkNeigboursPiS_ii_param_1];
	ld.param.u64 	%rd22, [_Z14checkNeigboursPiS_ii_param_0];
	add.s32 	%r19, %r2, -2;
	mad.lo.s32 	%r20, %r19, %r228, %r3;
	add.s32 	%r21, %r20, -2;
	cvta.to.global.u64 	%rd8, %rd22;
	mul.wide.s32 	%rd9, %r21, 4;
	add.s64 	%rd10, %rd8, %rd9;
	ld.global.u32 	%r22, [%rd10];
	ld.global.u32 	%r23, [%rd10+4];
	ld.global.u32 	%r24, [%rd10+8];
	ld.global.u32 	%r25, [%rd10+12];
	ld.global.u32 	%r26, [%rd10+16];
	mul.wide.s32 	%rd11, %r228, 4;
	add.s64 	%rd12, %rd10, %rd11;
	ld.global.u32 	%r27, [%rd12];
	ld.global.u32 	%r28, [%rd12+4];
	ld.global.u32 	%r29, [%rd12+8];
	ld.global.u32 	%r30, [%rd12+12];
	ld.global.u32 	%r31, [%rd12+16];
	add.s64 	%rd13, %rd12, %rd11;
	ld.global.u32 	%r32, [%rd13];
	ld.global.u32 	%r33, [%rd13+4];
	ld.global.u32 	%r34, [%rd13+8];
	ld.global.u32 	%r35, [%rd13+12];
	ld.global.u32 	%r36, [%rd13+16];
	add.s64 	%rd14, %rd13, %rd11;
	ld.global.u32 	%r37, [%rd14];
	ld.global.u32 	%r38, [%rd14+4];
	ld.global.u32 	%r39, [%rd14+8];
	ld.global.u32 	%r40, [%rd14+12];
	ld.global.u32 	%r41, [%rd14+16];
	add.s64 	%rd15, %rd14, %rd11;
	ld.global.u32 	%r42, [%rd15];
	ld.global.u32 	%r43, [%rd15+4];
	ld.global.u32 	%r44, [%rd15+8];
	ld.global.u32 	%r45, [%rd15+12];
	ld.global.u32 	%r46, [%rd15+16];
	mul.lo.s32 	%r47, %r27, %r23;
	mad.lo.s32 	%r48, %r22, %r22, %r47;
	mul.lo.s32 	%r49, %r32, %r24;
	add.s32 	%r50, %r48, %r49;
	mul.lo.s32 	%r51, %r37, %r25;
	add.s32 	%r52, %r50, %r51;
	mul.lo.s32 	%r53, %r42, %r26;
	add.s32 	%r54, %r52, %r53;
	mul.lo.s32 	%r55, %r28, %r23;
	mad.lo.s32 	%r56, %r23, %r22, %r55;
	mad.lo.s32 	%r57, %r33, %r24, %r56;
	mad.lo.s32 	%r58, %r38, %r25, %r57;
	mad.lo.s32 	%r59, %r43, %r26, %r58;
	mul.lo.s32 	%r60, %r29, %r23;
	mad.lo.s32 	%r61, %r24, %r22, %r60;
	mad.lo.s32 	%r62, %r34, %r24, %r61;
	mad.lo.s32 	%r63, %r39, %r25, %r62;
	mad.lo.s32 	%r64, %r44, %r26, %r63;
	mul.lo.s32 	%r65, %r30, %r23;
	mad.lo.s32 	%r66, %r25, %r22, %r65;
	mad.lo.s32 	%r67, %r35, %r24, %r66;
	mad.lo.s32 	%r68, %r40, %r25, %r67;
	mad.lo.s32 	%r69, %r45, %r26, %r68;
	mul.lo.s32 	%r70, %r31, %r23;
	mad.lo.s32 	%r71, %r26, %r22, %r70;
	mad.lo.s32 	%r72, %r36, %r24, %r71;
	mad.lo.s32 	%r73, %r41, %r25, %r72;
	mad.lo.s32 	%r74, %r46, %r26, %r73;
	mul.lo.s32 	%r75, %r27, %r28;
	mad.lo.s32 	%r76, %r22, %r27, %r75;
	mad.lo.s32 	%r77, %r32, %r29, %r76;
	mad.lo.s32 	%r78, %r37, %r30, %r77;
	mad.lo.s32 	%r79, %r42, %r31, %r78;
	mad.lo.s32 	%r80, %r28, %r28, %r47;
	mul.lo.s32 	%r81, %r33, %r29;
	add.s32 	%r82, %r80, %r81;
	mul.lo.s32 	%r83, %r38, %r30;
	add.s32 	%r84, %r82, %r83;
	mul.lo.s32 	%r85, %r43, %r31;
	add.s32 	%r86, %r84, %r85;
	mul.lo.s32 	%r87, %r29, %r28;
	mad.lo.s32 	%r88, %r24, %r27, %r87;
	mad.lo.s32 	%r89, %r34, %r29, %r88;
	mad.lo.s32 	%r90, %r39, %r30, %r89;
	mad.lo.s32 	%r91, %r44, %r31, %r90;
	mul.lo.s32 	%r92, %r30, %r28;
	mad.lo.s32 	%r93, %r25, %r27, %r92;
	mad.lo.s32 	%r94, %r35, %r29, %r93;
	mad.lo.s32 	%r95, %r40, %r30, %r94;
	mad.lo.s32 	%r96, %r45, %r31, %r95;
	mul.lo.s32 	%r97, %r31, %r28;
	mad.lo.s32 	%r98, %r26, %r27, %r97;
	mad.lo.s32 	%r99, %r36, %r29, %r98;
	mad.lo.s32 	%r100, %r41, %r30, %r99;
	mad.lo.s32 	%r101, %r46, %r31, %r100;
	mul.lo.s32 	%r102, %r27, %r33;
	mad.lo.s32 	%r103, %r22, %r32, %r102;
	mad.lo.s32 	%r104, %r32, %r34, %r103;
	mad.lo.s32 	%r105, %r37, %r35, %r104;
	mad.lo.s32 	%r106, %r42, %r36, %r105;
	mul.lo.s32 	%r107, %r28, %r33;
	mad.lo.s32 	%r108, %r23, %r32, %r107;
	mad.lo.s32 	%r109, %r33, %r34, %r108;
	mad.lo.s32 	%r110, %r38, %r35, %r109;
	mad.lo.s32 	%r111, %r43, %r36, %r110;
	add.s32 	%r112, %r49, %r81;
	mad.lo.s32 	%r113, %r34, %r34, %r112;
	mul.lo.s32 	%r114, %r39, %r35;
	add.s32 	%r115, %r113, %r114;
	mul.lo.s32 	%r116, %r44, %r36;
	add.s32 	%r117, %r115, %r116;
	mul.lo.s32 	%r118, %r30, %r33;
	mad.lo.s32 	%r119, %r25, %r32, %r118;
	mad.lo.s32 	%r120, %r35, %r34, %r119;
	mad.lo.s32 	%r121, %r40, %r35, %r120;
	mad.lo.s32 	%r122, %r45, %r36, %r121;
	mul.lo.s32 	%r123, %r31, %r33;
	mad.lo.s32 	%r124, %r26, %r32, %r123;
	mad.lo.s32 	%r125, %r36, %r34, %r124;
	mad.lo.s32 	%r126, %r41, %r35, %r125;
	mad.lo.s32 	%r127, %r46, %r36, %r126;
	mul.lo.s32 	%r128, %r27, %r38;
	mad.lo.s32 	%r129, %r22, %r37, %r128;
	mad.lo.s32 	%r130, %r32, %r39, %r129;
	mad.lo.s32 	%r131, %r37, %r40, %r130;
	mad.lo.s32 	%r132, %r42, %r41, %r131;
	mul.lo.s32 	%r133, %r28, %r38;
	mad.lo.s32 	%r134, %r23, %r37, %r133;
	mad.lo.s32 	%r135, %r33, %r39, %r134;
	mad.lo.s32 	%r136, %r38, %r40, %r135;
	mad.lo.s32 	%r137, %r43, %r41, %r136;
	mul.lo.s32 	%r138, %r29, %r38;
	mad.lo.s32 	%r139, %r24, %r37, %r138;
	mad.lo.s32 	%r140, %r34, %r39, %r139;
	mad.lo.s32 	%r141, %r39, %r40, %r140;
	mad.lo.s32 	%r142, %r44, %r41, %r141;
	add.s32 	%r143, %r51, %r83;
	add.s32 	%r144, %r143, %r114;
	mad.lo.s32 	%r145, %r40, %r40, %r144;
	mul.lo.s32 	%r146, %r45, %r41;
	add.s32 	%r147, %r145, %r146;
	mul.lo.s32 	%r148, %r31, %r38;
	mad.lo.s32 	%r149, %r26, %r37, %r148;
	mad.lo.s32 	%r150, %r36, %r39, %r149;
	mad.lo.s32 	%r151, %r41, %r40, %r150;
	mad.lo.s32 	%r152, %r46, %r41, %r151;
	mul.lo.s32 	%r153, %r27, %r43;
	mad.lo.s32 	%r154, %r22, %r42, %r153;
	mad.lo.s32 	%r155, %r32, %r44, %r154;
	mad.lo.s32 	%r156, %r37, %r45, %r155;
	mad.lo.s32 	%r157, %r42, %r46, %r156;
	mul.lo.s32 	%r158, %r28, %r43;
	mad.lo.s32 	%r159, %r23, %r42, %r158;
	mad.lo.s32 	%r160, %r33, %r44, %r159;
	mad.lo.s32 	%r161, %r38, %r45, %r160;
	mad.lo.s32 	%r162, %r43, %r46, %r161;
	mul.lo.s32 	%r163, %r29, %r43;
	mad.lo.s32 	%r164, %r24, %r42, %r163;
	mad.lo.s32 	%r165, %r34, %r44, %r164;
	mad.lo.s32 	%r166, %r39, %r45, %r165;
	mad.lo.s32 	%r167, %r44, %r46, %r166;
	mul.lo.s32 	%r168, %r30, %r43;
	mad.lo.s32 	%r169, %r25, %r42, %r168;
	mad.lo.s32 	%r170, %r35, %r44, %r169;
	mad.lo.s32 	%r171, %r40, %r45, %r170;
	mad.lo.s32 	%r172, %r45, %r46, %r171;
	add.s32 	%r173, %r53, %r85;
	add.s32 	%r174, %r173, %r116;
	add.s32 	%r175, %r174, %r146;
	mad.lo.s32 	%r176, %r46, %r46, %r175;
	cvta.to.global.u64 	%rd16, %rd23;
	add.s64 	%rd17, %rd16, %rd9;
	ld.global.u32 	%r177, [%rd17];
	add.s32 	%r178, %r177, %r54;
	st.global.u32 	[%rd17], %r178;
	ld.global.u32 	%r179, [%rd17+4];
	add.s32 	%r180, %r179, %r59;
	st.global.u32 	[%rd17+4], %r180;
	ld.global.u32 	%r181, [%rd17+8];
	add.s32 	%r182, %r181, %r64;
	st.global.u32 	[%rd17+8], %r182;
	ld.global.u32 	%r183, [%rd17+12];
	add.s32 	%r184, %r183, %r69;
	st.global.u32 	[%rd17+12], %r184;
	ld.global.u32 	%r185, [%rd17+16];
	add.s32 	%r186, %r185, %r74;
	st.global.u32 	[%rd17+16], %r186;
	add.s64 	%rd18, %rd17, %rd11;
	ld.global.u32 	%r187, [%rd18];
	add.s32 	%r188, %r187, %r79;
	st.global.u32 	[%rd18], %r188;
	ld.global.u32 	%r189, [%rd18+4];
	add.s32 	%r190, %r189, %r86;
	st.global.u32 	[%rd18+4], %r190;
	ld.global.u32 	%r191, [%rd18+8];
	add.s32 	%r192, %r191, %r91;
	st.global.u32 	[%rd18+8], %r192;
	ld.global.u32 	%r193, [%rd18+12];
	add.s32 	%r194, %r193, %r96;
	st.global.u32 	[%rd18+12], %r194;
	ld.global.u32 	%r195, [%rd18+16];
	add.s32 	%r196, %r195, %r101;
	st.global.u32 	[%rd18+16], %r196;
	add.s64 	%rd19, %rd18, %rd11;
	ld.global.u32 	%r197, [%rd19];
	add.s32 	%r198, %r197, %r106;
	st.global.u32 	[%rd19], %r198;
	ld.global.u32 	%r199, [%rd19+4];
	add.s32 	%r200, %r199, %r111;
	st.global.u32 	[%rd19+4], %r200;
	ld.global.u32 	%r201, [%rd19+8];
	add.s32 	%r202, %r201, %r117;
	st.global.u32 	[%rd19+8], %r202;
	ld.global.u32 	%r203, [%rd19+12];
	add.s32 	%r204, %r203, %r122;
	st.global.u32 	[%rd19+12], %r204;
	ld.global.u32 	%r205, [%rd19+16];
	add.s32 	%r206, %r205, %r127;
	st.global.u32 	[%rd19+16], %r206;
	add.s64 	%rd20, %rd19, %rd11;
	ld.global.u32 	%r207, [%rd20];
	add.s32 	%r208, %r207, %r132;
	st.global.u32 	[%rd20], %r208;
	ld.global.u32 	%r209, [%rd20+4];
	add.s32 	%r210, %r209, %r137;
	st.global.u32 	[%rd20+4], %r210;
	ld.global.u32 	%r211, [%rd20+8];
	add.s32 	%r212, %r211, %r142;
	st.global.u32 	[%rd20+8], %r212;
	ld.global.u32 	%r213, [%rd20+12];
	add.s32 	%r214, %r213, %r147;
	st.global.u32 	[%rd20+12], %r214;
	ld.global.u32 	%r215, [%rd20+16];
	add.s32 	%r216, %r215, %r152;
	st.global.u32 	[%rd20+16], %r216;
	add.s64 	%rd21, %rd20, %rd11;
	ld.global.u32 	%r217, [%rd21];
	add.s32 	%r218, %r217, %r157;
	st.global.u32 	[%rd21], %r218;
	ld.global.u32 	%r219, [%rd21+4];
	add.s32 	%r220, %r219, %r162;
	st.global.u32 	[%rd21+4], %r220;
	ld.global.u32 	%r221, [%rd21+8];
	add.s32 	%r222, %r221, %r167;
	st.global.u32 	[%rd21+8], %r222;
	ld.global.u32 	%r223, [%rd21+12];
	add.s32 	%r224, %r223, %r172;
	st.global.u32 	[%rd21+12], %r224;
	ld.global.u32 	%r225, [%rd21+16];
	add.s32 	%r226, %r225, %r176;
	st.global.u32 	[%rd21+16], %r226;
$L__BB0_3:
	ret;

}


// ===== COMPILED SASS (sm_100) =====

	.target	sm_100

	.elftype	@"ET_EXEC"


//--------------------- .note.nv.tkinfo           --------------------------
	.section	.note.nv.tkinfo,"",@"SHT_NOTE"
	.sectionflags	@"SHF_NOTE_NV_TKINFO"
	.tkinfo
        /*0018*/ 	.word	0x00000002
        /*0030*/ 	.string	""
        /*0030*/ 	.string	"ptxas"
        /*0030*/ 	.string	"Cuda compilation tools, release 13.0, V13.0.88"
        /*0030*/ 	.string	"Build cuda_13.0.r13.0/compiler.36424714_0"
        /*0030*/ 	.string	"-arch sm_100 -m 64 "



//--------------------- .note.nv.cuinfo           --------------------------
	.section	.note.nv.cuinfo,"",@"SHT_NOTE"
	.sectionflags	@"SHF_NOTE_NV_CUINFO"
        /*0018*/ 	.short	0x0002
        /*001a*/ 	.short	0x0064
        /*001c*/ 	.short	0x0082
	.zero		2


//--------------------- .nv.info                  --------------------------
	.section	.nv.info,"",@"SHT_CUDA_INFO"
	.align	4


	//----- nvinfo : EIATTR_REGCOUNT
	.align		4
        /*0000*/ 	.byte	0x04, 0x2f
        /*0002*/ 	.short	(.L_2 - .L_1)
	.align		4
.L_1:
        /*0004*/ 	.word	index@(_Z14checkNeigboursPiS_ii)
        /*0008*/ 	.word	0x00000030


	//----- nvinfo : EIATTR_FRAME_SIZE
	.align		4
.L_2:
        /*000c*/ 	.byte	0x04, 0x11
        /*000e*/ 	.short	(.L_4 - .L_3)
	.align		4
.L_3:
        /*0010*/ 	.word	index@(_Z14checkNeigboursPiS_ii)
        /*0014*/ 	.word	0x00000000


	//----- nvinfo : EIATTR_MIN_STACK_SIZE
	.align		4
.L_4:
        /*0018*/ 	.byte	0x04, 0x12
        /*001a*/ 	.short	(.L_6 - .L_5)
	.align		4
.L_5:
        /*001c*/ 	.word	index@(_Z14checkNeigboursPiS_ii)
        /*0020*/ 	.word	0x00000000
.L_6:


//--------------------- .nv.compat                --------------------------
	.section	.nv.compat,"",@"SHT_CUDA_COMPAT_INFO"
	.align	4
        /*0000*/ 	.byte	0x02, 0x09, 0x00, 0x00, 0x02, 0x02, 0x01, 0x00, 0x02, 0x05, 0x05, 0x00, 0x03, 0x07, 0x01, 0x01
        /*0010*/ 	.byte	0x02, 0x03, 0x00, 0x00, 0x02, 0x06, 0x01, 0x00, 0x04, 0x0b, 0x08, 0x00, 0x09, 0x00, 0x00, 0x00
        /*0020*/ 	.byte	0x00, 0x00, 0x00, 0x00


//--------------------- .nv.info._Z14checkNeigboursPiS_ii --------------------------
	.section	.nv.info._Z14checkNeigboursPiS_ii,"",@"SHT_CUDA_INFO"
	.sectionflags	@""
	.align	4


	//----- nvinfo : EIATTR_CUDA_API_VERSION
	.align		4
        /*0000*/ 	.byte	0x04, 0x37
        /*0002*/ 	.short	(.L_8 - .L_7)
.L_7:
        /*0004*/ 	.word	0x00000082


	//----- nvinfo : EIATTR_KPARAM_INFO
	.align		4
.L_8:
        /*0008*/ 	.byte	0x04, 0x17
        /*000a*/ 	.short	(.L_10 - .L_9)
.L_9:
        /*000c*/ 	.word	0x00000000
        /*0010*/ 	.short	0x0003
        /*0012*/ 	.short	0x0014
        /*0014*/ 	.byte	0x00, 0xf0, 0x11, 0x00


	//----- nvinfo : EIATTR_KPARAM_INFO
	.align		4
.L_10:
        /*0018*/ 	.byte	0x04, 0x17
        /*001a*/ 	.short	(.L_12 - .L_11)
.L_11:
        /*001c*/ 	.word	0x00000000
        /*0020*/ 	.short	0x0002
        /*0022*/ 	.short	0x0010
        /*0024*/ 	.byte	0x00, 0xf0, 0x11, 0x00


	//----- nvinfo : EIATTR_KPARAM_INFO
	.align		4
.L_12:
        /*0028*/ 	.byte	0x04, 0x17
        /*002a*/ 	.short	(.L_14 - .L_13)
.L_13:
        /*002c*/ 	.word	0x00000000
        /*0030*/ 	.short	0x0001
        /*0032*/ 	.short	0x0008
        /*0034*/ 	.byte	0x00, 0xf5, 0x21, 0x00


	//----- nvinfo : EIATTR_KPARAM_INFO
	.align		4
.L_14:
        /*0038*/ 	.byte	0x04, 0x17
        /*003a*/ 	.short	(.L_16 - .L_15)
.L_15:
        /*003c*/ 	.word	0x00000000
        /*0040*/ 	.short	0x0000
        /*0042*/ 	.short	0x0000
        /*0044*/ 	.byte	0x00, 0xf5, 0x21, 0x00


	//----- nvinfo : EIATTR_SPARSE_MMA_MASK
	.align		4
.L_16:
        /*0048*/ 	.byte	0x03, 0x50
        /*004a*/ 	.short	0x0000


	//----- nvinfo : EIATTR_MAXREG_COUNT
	.align		4
        /*004c*/ 	.byte	0x03, 0x1b
        /*004e*/ 	.short	0x00ff


	//----- nvinfo : EIATTR_MERCURY_ISA_VERSION
	.align		4
        /*0050*/ 	.byte	0x03, 0x5f
        /*0052*/ 	.short	0x0101


	//----- nvinfo : EIATTR_VRC_CTA_INIT_COUNT
	.align		4
        /*0054*/ 	.byte	0x02, 0x4a
	.zero		1
	.zero		1


	//----- nvinfo : EIATTR_EXIT_INSTR_OFFSETS
	.align		4
        /*0058*/ 	.byte	0x04, 0x1c
        /*005a*/ 	.short	(.L_18 - .L_17)


	//   ....[0]....
.L_17:
        /*005c*/ 	.word	0x000000c0


	//   ....[1]....
        /*0060*/ 	.word	0x00000320


	//   ....[2]....
        /*0064*/ 	.word	0x00001200


	//----- nvinfo : EIATTR_CBANK_PARAM_SIZE
	.align		4
.L_18:
        /*0068*/ 	.byte	0x03, 0x19
        /*006a*/ 	.short	0x0018


	//----- nvinfo : EIATTR_PARAM_CBANK
	.align		4
        /*006c*/ 	.byte	0x04, 0x0a
        /*006e*/ 	.short	(.L_20 - .L_19)
	.align		4
.L_19:
        /*0070*/ 	.word	index@(.nv.constant0._Z14checkNeigboursPiS_ii)
        /*0074*/ 	.short	0x0380
        /*0076*/ 	.short	0x0018


	//----- nvinfo : EIATTR_SW_WAR
	.align		4
.L_20:
        /*0078*/ 	.byte	0x04, 0x36
        /*007a*/ 	.short	(.L_22 - .L_21)
.L_21:
        /*007c*/ 	.word	0x00000008
.L_22:


//--------------------- .nv.callgraph             --------------------------
	.section	.nv.callgraph,"",@"SHT_CUDA_CALLGRAPH"
	.align	4
	.sectionentsize	8
	.align		4
        /*0000*/ 	.word	0x00000000
	.align		4
        /*0004*/ 	.word	0xffffffff
	.align		4
        /*0008*/ 	.word	0x00000000
	.align		4
        /*000c*/ 	.word	0xfffffffe
	.align		4
        /*0010*/ 	.word	0x00000000
	.align		4
        /*0014*/ 	.word	0xfffffffd
	.align		4
        /*0018*/ 	.word	0x00000000
	.align		4
        /*001c*/ 	.word	0xfffffffc


//--------------------- .nv.constant3             --------------------------
	.section	.nv.constant3,"a",@progbits
	.align	4
.nv.constant3:
	.type		THRESHOLD,@object
	.size		THRESHOLD,(.L_0 - THRESHOLD)
THRESHOLD:
        /*0000*/ 	.byte	0x03, 0x00, 0x00, 0x00
.L_0:


//--------------------- .text._Z14checkNeigboursPiS_ii --------------------------
	.section	.text._Z14checkNeigboursPiS_ii,"ax",@progbits
	.align	128
        .global         _Z14checkNeigboursPiS_ii
        .type           _Z14checkNeigboursPiS_ii,@function
        .size           _Z14checkNeigboursPiS_ii,(.L_x_1 - _Z14checkNeigboursPiS_ii)
        .other          _Z14checkNeigboursPiS_ii,@"STO_CUDA_ENTRY STV_DEFAULT"
_Z14checkNeigboursPiS_ii:
.text._Z14checkNeigboursPiS_ii:
[----:B------:R-:W-:Y:S01]  /*0000*/  LDC R1, c[0x0][0x37c] ;  /* 0x0000df00ff017b82 */ /* 0x000fe20000000800 */
[----:B------:R-:W0:Y:S07]  /*0010*/  S2R R5, SR_TID.Y ;  /* 0x0000000000057919 */ /* 0x000e2e0000002200 */
[----:B------:R-:W1:Y:S01]  /*0020*/  LDC R7, c[0x0][0x360] ;  /* 0x0000d800ff077b82 */ /* 0x000e620000000800 */
[----:B------:R-:W1:Y:S07]  /*0030*/  S2R R4, SR_TID.X ;  /* 0x0000000000047919 */ /* 0x000e6e0000002100 */
[----:B------:R-:W0:Y:S08]  /*0040*/  S2UR UR5, SR_CTAID.Y ;  /* 0x00000000000579c3 */ /* 0x000e300000002600 */
[----:B------:R-:W0:Y:S08]  /*0050*/  LDC R0, c[0x0][0x364] ;  /* 0x0000d900ff007b82 */ /* 0x000e300000000800 */
[----:B------:R-:W1:Y:S08]  /*0060*/  S2UR UR4, SR_CTAID.X ;  /* 0x00000000000479c3 */ /* 0x000e700000002500 */
[----:B------:R-:W2:Y:S01]  /*0070*/  LDC.64 R2, c[0x0][0x390] ;  /* 0x0000e400ff027b82 */ /* 0x000ea20000000a00 */
[----:B0-----:R-:W-:-:S02]  /*0080*/  IMAD R0, R0, UR5, R5 ;  /* 0x0000000500007c24 */ /* 0x001fc4000f8e0205 */
[----:B-1----:R-:W-:-:S03]  /*0090*/  IMAD R7, R7, UR4, R4 ;  /* 0x0000000407077c24 */ /* 0x002fc6000f8e0204 */
[----:B--2---:R-:W-:-:S04]  /*00a0*/  ISETP.GE.AND P0, PT, R0, R3, PT ;  /* 0x000000030000720c */ /* 0x004fc80003f06270 */
[----:B------:R-:W-:-:S13]  /*00b0*/  ISETP.GE.OR P0, PT, R7, R2, P0 ;  /* 0x000000020700720c */ /* 0x000fda0000706670 */
[----:B------:R-:W-:Y:S05]  /*00c0*/  @P0 EXIT ;  /* 0x000000000000094d */ /* 0x000fea0003800000 */
[----:B------:R-:W0:Y:S01]  /*00d0*/  LDC.64 R4, c[0x0][0x380] ;  /* 0x0000e000ff047b82 */ /* 0x000e220000000a00 */
[----:B------:R-:W1:Y:S01]  /*00e0*/  LDCU.64 UR4, c[0x0][0x358] ;  /* 0x00006b00ff0477ac */ /* 0x000e620008000a00 */
[----:B------:R-:W-:-:S04]  /*00f0*/  IMAD R3, R0, R2, R7 ;  /* 0x0000000200037224 */ /* 0x000fc800078e0207 */
[----:B0-----:R-:W-:-:S05]  /*0100*/  IMAD.WIDE R6, R3, 0x4, R4 ;  /* 0x0000000403067825 */ /* 0x001fca00078e0204 */
[----:B-1----:R0:W2:Y:S01]  /*0110*/  LDG.E R10, desc[UR4][R6.64] ;  /* 0x00000004060a7981 */ /* 0x0020a2000c1e1900 */
[----:B------:R-:W-:-:S04]  /*0120*/  IABS R11, R2 ;  /* 0x00000002000b7213 */ /* 0x000fc80000000000 */
[----:B------:R-:W1:Y:S08]  /*0130*/  I2F.RP R0, R11 ;  /* 0x0000000b00007306 */ /* 0x000e700000209400 */
[----:B-1----:R-:W1:Y:S02]  /*0140*/  MUFU.RCP R0, R0 ;  /* 0x0000000000007308 */ /* 0x002e640000001000 */
[----:B-1----:R-:W-:-:S06]  /*0150*/  IADD3 R8, PT, PT, R0, 0xffffffe, RZ ;  /* 0x0ffffffe00087810 */ /* 0x002fcc0007ffe0ff */
[----:B------:R1:W3:Y:S02]  /*0160*/  F2I.FTZ.U32.TRUNC.NTZ R9, R8 ;  /* 0x0000000800097305 */ /* 0x0002e4000021f000 */
[----:B-1----:R-:W-:Y:S01]  /*0170*/  HFMA2 R8, -RZ, RZ, 0, 0 ;  /* 0x00000000ff087431 */ /* 0x002fe200000001ff */
[----:B---3--:R-:W-:-:S05]  /*0180*/  IADD3 R12, PT, PT, RZ, -R9, RZ ;  /* 0x80000009ff0c7210 */ /* 0x008fca0007ffe0ff */
[----:B------:R-:W-:Y:S01]  /*0190*/  IMAD R13, R12, R11, RZ ;  /* 0x0000000b0c0d7224 */ /* 0x000fe200078e02ff */
[----:B------:R-:W-:-:S03]  /*01a0*/  IABS R12, R3 ;  /* 0x00000003000c7213 */ /* 0x000fc60000000000 */
[----:B------:R-:W-:-:S06]  /*01b0*/  IMAD.HI.U32 R9, R9, R13, R8 ;  /* 0x0000000d09097227 */ /* 0x000fcc00078e0008 */
[----:B0-----:R-:W-:Y:S02]  /*01c0*/  IMAD.HI.U32 R6, R9, R12, RZ ;  /* 0x0000000c09067227 */ /* 0x001fe400078e00ff */
[----:B------:R-:W0:Y:S03]  /*01d0*/  LDC.64 R8, c[0x0][0x388] ;  /* 0x0000e200ff087b82 */ /* 0x000e260000000a00 */
[----:B------:R-:W-:-:S05]  /*01e0*/  IADD3 R0, PT, PT, -R6, RZ, RZ ;  /* 0x000000ff06007210 */ /* 0x000fca0007ffe1ff */
[----:B------:R-:W-:-:S05]  /*01f0*/  IMAD R0, R11, R0, R12 ;  /* 0x000000000b007224 */ /* 0x000fca00078e020c */
[----:B------:R-:W-:-:S13]  /*0200*/  ISETP.GT.U32.AND P2, PT, R11, R0, PT ;  /* 0x000000000b00720c */ /* 0x000fda0003f44070 */
[-C--:B------:R-:W-:Y:S02]  /*0210*/  @!P2 IADD3 R0, PT, PT, R0, -R11.reuse, RZ ;  /* 0x8000000b0000a210 */ /* 0x080fe40007ffe0ff */
[----:B------:R-:W-:Y:S02]  /*0220*/  @!P2 IADD3 R6, PT, PT, R6, 0x1, RZ ;  /* 0x000000010606a810 */ /* 0x000fe40007ffe0ff */
[----:B------:R-:W-:Y:S02]  /*0230*/  ISETP.GE.U32.AND P0, PT, R0, R11, PT ;  /* 0x0000000b0000720c */ /* 0x000fe40003f06070 */
[----:B------:R-:W-:Y:S02]  /*0240*/  LOP3.LUT R0, R3, R2, RZ, 0x3c, !PT ;  /* 0x0000000203007212 */ /* 0x000fe400078e3cff */
[----:B------:R-:W-:Y:S02]  /*0250*/  ISETP.NE.AND P2, PT, R2, RZ, PT ;  /* 0x000000ff0200720c */ /* 0x000fe40003f45270 */
[----:B------:R-:W-:-:S07]  /*0260*/  ISETP.GE.AND P1, PT, R0, RZ, PT ;  /* 0x000000ff0000720c */ /* 0x000fce0003f26270 */
[----:B------:R-:W-:-:S04]  /*0270*/  @P0 IADD3 R6, PT, PT, R6, 0x1, RZ ;  /* 0x0000000106060810 */ /* 0x000fc80007ffe0ff */
[----:B------:R-:W-:Y:S01]  /*0280*/  MOV R11, R6 ;  /* 0x00000006000b7202 */ /* 0x000fe20000000f00 */
[----:B0-----:R-:W-:-:S03]  /*0290*/  IMAD.WIDE R6, R3, 0x4, R8 ;  /* 0x0000000403067825 */ /* 0x001fc600078e0208 */
[----:B------:R-:W-:Y:S02]  /*02a0*/  @!P1 IADD3 R11, PT, PT, -R11, RZ, RZ ;  /* 0x000000ff0b0b9210 */ /* 0x000fe40007ffe1ff */
[----:B------:R-:W-:-:S04]  /*02b0*/  @!P2 LOP3.LUT R11, RZ, R2, RZ, 0x33, !PT ;  /* 0x00000002ff0ba212 */ /* 0x000fc800078e33ff */
[----:B------:R-:W-:-:S05]  /*02c0*/  IADD3 R0, PT, PT, -R11, RZ, RZ ;  /* 0x000000ff0b007210 */ /* 0x000fca0007ffe1ff */
[----:B------:R-:W-:-:S05]  /*02d0*/  IMAD R0, R2, R0, R3 ;  /* 0x0000000002007224 */ /* 0x000fca00078e0203 */
[----:B------:R-:W-:Y:S02]  /*02e0*/  ISETP.GE.AND P1, PT, R0, R11, PT ;  /* 0x0000000b0000720c */ /* 0x000fe40003f26270 */
[----:B--2---:R-:W-:-:S04]  /*02f0*/  ISETP.NE.AND P0, PT, R10, RZ, PT ;  /* 0x000000ff0a00720c */ /* 0x004fc80003f05270 */
[----:B------:R-:W-:-:S05]  /*0300*/  SEL R3, R10, 0xffffffff, P0 ;  /* 0xffffffff0a037807 */ /* 0x000fca0000000000 */
[----:B------:R0:W-:Y:S02]  /*0310*/  STG.E desc[UR4][R6.64], R3 ;  /* 0x0000000306007986 */ /* 0x0001e4000c101904 */
[----:B------:R-:W-:Y:S05]  /*0320*/  @P1 EXIT ;  /* 0x000000000000194d */ /* 0x000fea0003800000 */
[----:B0-----:R-:W-:-:S05]  /*0330*/  IADD3 R3, PT, PT, R11, -0x2, RZ ;  /* 0xfffffffe0b037810 */ /* 0x001fca0007ffe0ff */
[----:B------:R-:W-:-:S05]  /*0340*/  IMAD R3, R3, R2, R0 ;  /* 0x0000000203037224 */ /* 0x000fca00078e0200 */
[----:B------:R-:W-:-:S05]  /*0350*/  IADD3 R3, PT, PT, R3, -0x2, RZ ;  /* 0xfffffffe03037810 */ /* 0x000fca0007ffe0ff */
[----:B------:R-:W-:-:S04]  /*0360*/  IMAD.WIDE R32, R3, 0x4, R4 ;  /* 0x0000000403207825 */ /* 0x000fc800078e0204 */
[----:B------:R-:W-:Y:S01]  /*0370*/  IMAD.WIDE R4, R3, 0x4, R8 ;  /* 0x0000000403047825 */ /* 0x000fe200078e0208 */
[----:B------:R-:W2:Y:S03]  /*0380*/  LDG.E R26, desc[UR4][R32.64+0x4] ;  /* 0x00000404201a7981 */ /* 0x000ea6000c1e1900 */
[C---:B------:R-:W-:Y:S01]  /*0390*/  IMAD.WIDE R16, R2.reuse, 0x4, R32 ;  /* 0x0000000402107825 */ /* 0x040fe200078e0220 */
[----:B------:R-:W3:Y:S04]  /*03a0*/  LDG.E R30, desc[UR4][R32.64] ;  /* 0x00000004201e7981 */ /* 0x000ee8000c1e1900 */
[----:B------:R-:W2:Y:S01]  /*03b0*/  LDG.E R28, desc[UR4][R16.64+0x4] ;  /* 0x00000404101c7981 */ /* 0x000ea2000c1e1900 */
[----:B------:R-:W-:-:S03]  /*03c0*/  IMAD.WIDE R34, R2, 0x4, R16 ;  /* 0x0000000402227825 */ /* 0x000fc600078e0210 */
[----:B------:R-:W4:Y:S04]  /*03d0*/  LDG.E R10, desc[UR4][R16.64+0x8] ;  /* 0x00000804100a7981 */ /* 0x000f28000c1e1900 */
[----:B------:R-:W5:Y:S01]  /*03e0*/  LDG.E R3, desc[UR4][R16.64] ;  /* 0x0000000410037981 */ /* 0x000f62000c1e1900 */
[----:B------:R-:W-:-:S03]  /*03f0*/  IMAD.WIDE R8, R2, 0x4, R34 ;  /* 0x0000000402087825 */ /* 0x000fc600078e0222 */
[----:B------:R-:W5:Y:S04]  /*0400*/  LDG.E R15, desc[UR4][R16.64+0xc] ;  /* 0x00000c04100f7981 */ /* 0x000f68000c1e1900 */
[----:B------:R-:W5:Y:S04]  /*0410*/  LDG.E R14, desc[UR4][R16.64+0x10] ;  /* 0x00001004100e7981 */ /* 0x000f68000c1e1900 */
[----:B------:R-:W5:Y:S04]  /*0420*/  LDG.E R11, desc[UR4][R32.64+0x8] ;  /* 0x00000804200b7981 */ /* 0x000f68000c1e1900 */
[----:B------:R-:W5:Y:S04]  /*0430*/  LDG.E R12, desc[UR4][R32.64+0xc] ;  /* 0x00000c04200c7981 */ /* 0x000f68000c1e1900 */
[----:B------:R-:W5:Y:S01]  /*0440*/  LDG.E R0, desc[UR4][R32.64+0x10] ;  /* 0x0000100420007981 */ /* 0x000f62000c1e1900 */
[----:B------:R-:W-:-:S03]  /*0450*/  IMAD.WIDE R6, R2, 0x4, R8 ;  /* 0x0000000402067825 */ /* 0x000fc600078e0208 */
[----:B------:R-:W5:Y:S04]  /*0460*/  LDG.E R25, desc[UR4][R34.64+0x4] ;  /* 0x0000040422197981 */ /* 0x000f68000c1e1900 */
        /* <DEDUP_REMOVED lines=8> */
[----:B------:R3:W5:Y:S04]  /*04f0*/  LDG.E R24, desc[UR4][R8.64+0xc] ;  /* 0x00000c0408187981 */ /* 0x000768000c1e1900 */
        /* <DEDUP_REMOVED lines=9> */
[----:B------:R-:W5:Y:S01]  /*0590*/  LDG.E R32, desc[UR4][R4.64+0xc] ;  /* 0x00000c0404207981 */ /* 0x000f62000c1e1900 */
[----:B--2---:R-:W-:-:S02]  /*05a0*/  IMAD R39, R26, R28, RZ ;  /* 0x0000001c1a277224 */ /* 0x004fc400078e02ff */
[----:B----4-:R-:W-:Y:S02]  /*05b0*/  IMAD R40, R26, R10, RZ ;  /* 0x0000000a1a287224 */ /* 0x010fe400078e02ff */
[----:B---3--:R-:W-:Y:S02]  /*05c0*/  IMAD R8, R30, R26, R39 ;  /* 0x0000001a1e087224 */ /* 0x008fe400078e0227 */
[C---:B-----5:R-:W-:Y:S02]  /*05d0*/  IMAD R35, R26.reuse, R3, RZ ;  /* 0x000000031a237224 */ /* 0x060fe400078e02ff */
[C---:B------:R-:W-:Y:S02]  /*05e0*/  IMAD R41, R26.reuse, R15, RZ ;  /* 0x0000000f1a297224 */ /* 0x040fe400078e02ff */
[----:B------:R-:W-:Y:S02]  /*05f0*/  IMAD R9, R26, R14, RZ ;  /* 0x0000000e1a097224 */ /* 0x000fe400078e02ff */
[----:B0-----:R-:W-:-:S02]  /*0600*/  IMAD R6, R30, R30, R35 ;  /* 0x0000001e1e067224 */ /* 0x001fc400078e0223 */
[C---:B------:R-:W-:Y:S02]  /*0610*/  IMAD R40, R30.reuse, R11, R40 ;  /* 0x0000000b1e287224 */ /* 0x040fe400078e0228 */
[C---:B------:R-:W-:Y:S02]  /*0620*/  IMAD R42, R30.reuse, R12, R41 ;  /* 0x0000000c1e2a7224 */ /* 0x040fe400078e0229 */
[----:B------:R-:W-:Y:S02]  /*0630*/  IMAD R9, R30, R0, R9 ;  /* 0x000000001e097224 */ /* 0x000fe400078e0209 */
[C---:B------:R-:W-:Y:S02]  /*0640*/  IMAD R8, R11.reuse, R25, R8 ;  /* 0x000000190b087224 */ /* 0x040fe400078e0208 */
[C---:B------:R-:W-:Y:S02]  /*0650*/  IMAD R7, R11.reuse, R22, R40 ;  /* 0x000000160b077224 */ /* 0x040fe400078e0228 */
[----:B------:R-:W-:-:S02]  /*0660*/  IMAD R6, R11, R13, R6 ;  /* 0x0000000d0b067224 */ /* 0x000fc400078e0206 */
[C---:B------:R-:W-:Y:S02]  /*0670*/  IMAD R41, R11.reuse, R23, R42 ;  /* 0x000000170b297224 */ /* 0x040fe400078e022a */
[----:B------:R-:W-:Y:S02]  /*0680*/  IMAD R9, R11, R20, R9 ;  /* 0x000000140b097224 */ /* 0x000fe400078e0209 */
[C---:B------:R-:W-:Y:S02]  /*0690*/  IMAD R8, R12.reuse, R19, R8 ;  /* 0x000000130c087224 */ /* 0x040fe400078e0208 */
[C---:B------:R-:W-:Y:S02]  /*06a0*/  IMAD R7, R12.reuse, R18, R7 ;  /* 0x000000120c077224 */ /* 0x040fe400078e0207 */
[C---:B------:R-:W-:Y:S02]  /*06b0*/  IMAD R6, R12.reuse, R21, R6 ;  /* 0x000000150c067224 */ /* 0x040fe400078e0206 */
[----:B------:R-:W-:-:S02]  /*06c0*/  IMAD R9, R12, R16, R9 ;  /* 0x000000100c097224 */ /* 0x000fc400078e0209 */
[----:B------:R-:W-:Y:S02]  /*06d0*/  IMAD R41, R12, R24, R41 ;  /* 0x000000180c297224 */ /* 0x000fe400078e0229 */
[C---:B------:R-:W-:Y:S02]  /*06e0*/  IMAD R39, R0.reuse, R17, R8 ;  /* 0x0000001100277224 */ /* 0x040fe400078e0208 */
[C---:B------:R-:W-:Y:S02]  /*06f0*/  IMAD R8, R0.reuse, R29, R7 ;  /* 0x0000001d00087224 */ /* 0x040fe400078e0207 */
[C---:B------:R-:W-:Y:S02]  /*0700*/  IMAD R9, R0.reuse, R27, R9 ;  /* 0x0000001b00097224 */ /* 0x040fe400078e0209 */
[C---:B------:R-:W-:Y:S02]  /*0710*/  IMAD R7, R0.reuse, R31, R6 ;  /* 0x0000001f00077224 */ /* 0x040fe400078e0206 */
[----:B------:R-:W-:Y:S01]  /*0720*/  IMAD R43, R0, R33, R41 ;  /* 0x00000021002b7224 */ /* 0x000fe200078e0229 */
[----:B------:R-:W-:-:S02]  /*0730*/  IADD3 R41, PT, PT, R8, R37, RZ ;  /* 0x0000002508297210 */ /* 0x000fc40007ffe0ff */
[----:B------:R-:W-:Y:S02]  /*0740*/  IADD3 R39, PT, PT, R39, R38, RZ ;  /* 0x0000002627277210 */ /* 0x000fe40007ffe0ff */
[----:B------:R-:W-:Y:S02]  /*0750*/  IADD3 R45, PT, PT, R9, R36, RZ ;  /* 0x00000024092d7210 */ /* 0x000fe40007ffe0ff */
[----:B------:R-:W-:Y:S01]  /*0760*/  IADD3 R37, PT, PT, R7, R34, RZ ;  /* 0x0000002207257210 */ /* 0x000fe20007ffe0ff */
[----:B------:R-:W-:Y:S01]  /*0770*/  IMAD.WIDE R6, R2, 0x4, R4 ;  /* 0x0000000402067825 */ /* 0x000fe200078e0204 */
[----:B------:R-:W-:Y:S01]  /*0780*/  IADD3 R43, PT, PT, R43, R32, RZ ;  /* 0x000000202b2b7210 */ /* 0x000fe20007ffe0ff */
[----:B------:R-:W-:Y:S04]  /*0790*/  STG.E desc[UR4][R4.64+0x4], R39 ;  /* 0x0000042704007986 */ /* 0x000fe8000c101904 */
[----:B------:R-:W-:Y:S04]  /*07a0*/  STG.E desc[UR4][R4.64+0x8], R41 ;  /* 0x0000082904007986 */ /* 0x000fe8000c101904 */
[----:B------:R-:W-:Y:S04]  /*07b0*/  STG.E desc[UR4][R4.64+0x10], R45 ;  /* 0x0000102d04007986 */ /* 0x000fe8000c101904 */
[----:B------:R-:W-:Y:S04]  /*07c0*/  STG.E desc[UR4][R4.64], R37 ;  /* 0x0000002504007986 */ /* 0x000fe8000c101904 */
[----:B------:R0:W-:Y:S04]  /*07d0*/  STG.E desc[UR4][R4.64+0xc], R43 ;  /* 0x00000c2b04007986 */ /* 0x0001e8000c101904 */
[----:B------:R-:W2:Y:S04]  /*07e0*/  LDG.E R38, desc[UR4][R6.64] ;  /* 0x0000000406267981 */ /* 0x000ea8000c1e1900 */
[----:B------:R-:W3:Y:S04]  /*07f0*/  LDG.E R34, desc[UR4][R6.64+0x4] ;  /* 0x0000040406227981 */ /* 0x000ee8000c1e1900 */
[----:B------:R-:W4:Y:S04]  /*0800*/  LDG.E R8, desc[UR4][R6.64+0x8] ;  /* 0x0000080406087981 */ /* 0x000f28000c1e1900 */
[----:B------:R-:W5:Y:S04]  /*0810*/  LDG.E R9, desc[UR4][R6.64+0xc] ;  /* 0x00000c0406097981 */ /* 0x000f68000c1e1900 */
[----:B------:R-:W5:Y:S01]  /*0820*/  LDG.E R32, desc[UR4][R6.64+0x10] ;  /* 0x0000100406207981 */ /* 0x000f62000c1e1900 */
[----:B------:R-:W-:-:S04]  /*0830*/  IMAD R36, R3, R28, RZ ;  /* 0x0000001c03247224 */ /* 0x000fc800078e02ff */
[----:B------:R-:W-:-:S04]  /*0840*/  IMAD R36, R30, R3, R36 ;  /* 0x000000031e247224 */ /* 0x000fc800078e0224 */
[----:B------:R-:W-:-:S04]  /*0850*/  IMAD R36, R10, R13, R36 ;  /* 0x0000000d0a247224 */ /* 0x000fc800078e0224 */
[----:B------:R-:W-:-:S04]  /*0860*/  IMAD R36, R15, R21, R36 ;  /* 0x000000150f247224 */ /* 0x000fc800078e0224 */
[----:B------:R-:W-:Y:S02]  /*0870*/  IMAD R36, R14, R31, R36 ;  /* 0x0000001f0e247224 */ /* 0x000fe400078e0224 */
[C---:B0-----:R-:W-:Y:S02]  /*0880*/  IMAD R4, R28.reuse, R10, RZ ;  /* 0x0000000a1c047224 */ /* 0x041fe400078e02ff */
[----:B------:R-:W-:Y:S02]  /*0890*/  IMAD R35, R28, R28, R35 ;  /* 0x0000001c1c237224 */ /* 0x000fe400078e0223 */
[----:B------:R-:W-:Y:S02]  /*08a0*/  IMAD R5, R11, R3, R4 ;  /* 0x000000030b057224 */ /* 0x000fe400078e0204 */
[C---:B------:R-:W-:Y:S02]  /*08b0*/  IMAD R4, R10.reuse, R25, R35 ;  /* 0x000000190a047224 */ /* 0x040fe400078e0223 */
[----:B------:R-:W-:-:S02]  /*08c0*/  IMAD R5, R10, R22, R5 ;  /* 0x000000160a057224 */ /* 0x000fc400078e0205 */
[C---:B------:R-:W-:Y:S02]  /*08d0*/  IMAD R4, R15.reuse, R19, R4 ;  /* 0x000000130f047224 */ /* 0x040fe400078e0204 */
[----:B------:R-:W-:Y:S02]  /*08e0*/  IMAD R35, R15, R18, R5 ;  /* 0x000000120f237224 */ /* 0x000fe400078e0205 */
[C---:B------:R-:W-:Y:S02]  /*08f0*/  IMAD R5, R14.reuse, R17, R4 ;  /* 0x000000110e057224 */ /* 0x040fe400078e0204 */
[----:B------:R-:W-:Y:S01]  /*0900*/  IMAD R35, R14, R29, R35 ;  /* 0x0000001d0e237224 */ /* 0x000fe200078e0223 */
[----:B--2---:R-:W-:Y:S01]  /*0910*/  IADD3 R37, PT, PT, R36, R38, RZ ;  /* 0x0000002624257210 */ /* 0x004fe20007ffe0ff */
[C---:B------:R-:W-:Y:S02]  /*0920*/  IMAD R36, R28.reuse, R15, RZ ;  /* 0x0000000f1c247224 */ /* 0x040fe400078e02ff */
[----:B------:R-:W-:-:S02]  /*0930*/  IMAD R38, R28, R14, RZ ;  /* 0x0000000e1c267224 */ /* 0x000fc400078e02ff */
[-C--:B------:R-:W-:Y:S02]  /*0940*/  IMAD R36, R12, R3.reuse, R36 ;  /* 0x000000030c247224 */ /* 0x080fe400078e0224 */
[----:B------:R-:W-:Y:S02]  /*0950*/  IMAD R39, R0, R3, R38 ;  /* 0x0000000300277224 */ /* 0x000fe400078e0226 */
[C---:B------:R-:W-:Y:S02]  /*0960*/  IMAD R36, R10.reuse, R23, R36 ;  /* 0x000000170a247224 */ /* 0x040fe400078e0224 */
[----:B------:R-:W-:Y:S02]  /*0970*/  IMAD R39, R10, R20, R39 ;  /* 0x000000140a277224 */ /* 0x000fe400078e0227 */
[C---:B------:R-:W-:Y:S02]  /*0980*/  IMAD R36, R15.reuse, R24, R36 ;  /* 0x000000180f247224 */ /* 0x040fe400078e0224 */
[----:B------:R-:W-:-:S02]  /*0990*/  IMAD R39, R15, R16, R39 ;  /* 0x000000100f277224 */ /* 0x000fc400078e0227 */
[C---:B------:R-:W-:Y:S02]  /*09a0*/  IMAD R36, R14.reuse, R33, R36 ;  /* 0x000000210e247224 */ /* 0x040fe400078e0224 */
[----:B------:R-:W-:Y:S01]  /*09b0*/  IMAD R39, R14, R27, R39 ;  /* 0x0000001b0e277224 */ /* 0x000fe200078e0227 */
[----:B---3--:R-:W-:Y:S01]  /*09c0*/  IADD3 R41, PT, PT, R5, R34, RZ ;  /* 0x0000002205297210 */ /* 0x008fe20007ffe0ff */
[----:B------:R-:W-:Y:S01]  /*09d0*/  IMAD.WIDE R4, R2, 0x4, R6 ;  /* 0x0000000402047825 */ /* 0x000fe200078e0206 */
[----:B----4-:R-:W-:Y:S02]  /*09e0*/  IADD3 R43, PT, PT, R35, R8, RZ ;  /* 0x00000008232b7210 */ /* 0x010fe40007ffe0ff */
[----:B-----5:R-:W-:Y:S02]  /*09f0*/  IADD3 R45, PT, PT, R36, R9, RZ ;  /* 0x00000009242d7210 */ /* 0x020fe40007ffe0ff */
        /* <DEDUP_REMOVED lines=16> */
[-C--:B0-----:R-:W-:Y:S02]  /*0b00*/  IMAD R7, R28, R25.reuse, RZ ;  /* 0x000000191c077224 */ /* 0x081fe400078e02ff */
[-C--:B------:R-:W-:Y:S02]  /*0b10*/  IMAD R39, R15, R25.reuse, RZ ;  /* 0x000000190f277224 */ /* 0x080fe400078e02ff */
[----:B------:R-:W-:Y:S02]  /*0b20*/  IMAD R6, R14, R25, RZ ;  /* 0x000000190e067224 */ /* 0x000fe400078e02ff */
[-C--:B------:R-:W-:Y:S02]  /*0b30*/  IMAD R36, R26, R13.reuse, R7 ;  /* 0x0000000d1a247224 */ /* 0x080fe400078e0207 */
[----:B------:R-:W-:-:S02]  /*0b40*/  IMAD R39, R12, R13, R39 ;  /* 0x0000000d0c277224 */ /* 0x000fc400078e0227 */
[----:B------:R-:W-:Y:S02]  /*0b50*/  IMAD R7, R0, R13, R6 ;  /* 0x0000000d00077224 */ /* 0x000fe400078e0206 */
[----:B------:R-:W-:Y:S02]  /*0b60*/  IMAD R36, R25, R22, R36 ;  /* 0x0000001619247224 */ /* 0x000fe400078e0224 */
[C---:B------:R-:W-:Y:S02]  /*0b70*/  IMAD R39, R22.reuse, R23, R39 ;  /* 0x0000001716277224 */ /* 0x040fe400078e0227 */
[----:B------:R-:W-:Y:S02]  /*0b80*/  IMAD R7, R22, R20, R7 ;  /* 0x0000001416077224 */ /* 0x000fe400078e0207 */
[C---:B------:R-:W-:Y:S02]  /*0b90*/  IMAD R36, R23.reuse, R19, R36 ;  /* 0x0000001317247224 */ /* 0x040fe400078e0224 */
[----:B------:R-:W-:-:S04]  /*0ba0*/  IMAD R7, R23, R16, R7 ;  /* 0x0000001017077224 */ /* 0x000fc800078e0207 */
[----:B------:R-:W-:Y:S01]  /*0bb0*/  IMAD R7, R20, R27, R7 ;  /* 0x0000001b14077224 */ /* 0x000fe200078e0207 */
[----:B--2---:R-:W-:Y:S01]  /*0bc0*/  IADD3 R35, PT, PT, R35, R38, RZ ;  /* 0x0000002623237210 */ /* 0x004fe20007ffe0ff */
[----:B------:R-:W-:-:S04]  /*0bd0*/  IMAD R38, R10, R25, RZ ;  /* 0x000000190a267224 */ /* 0x000fc800078e02ff */
[----:B------:R-:W-:-:S04]  /*0be0*/  IMAD R37, R11, R13, R38 ;  /* 0x0000000d0b257224 */ /* 0x000fc800078e0226 */
[----:B------:R-:W-:Y:S02]  /*0bf0*/  IMAD R37, R22, R22, R37 ;  /* 0x0000001616257224 */ /* 0x000fe400078e0225 */
[C---:B------:R-:W-:Y:S02]  /*0c00*/  IMAD R38, R23.reuse, R24, R39 ;  /* 0x0000001817267224 */ /* 0x040fe400078e0227 */
[----:B------:R-:W-:Y:S02]  /*0c10*/  IMAD R6, R23, R18, R37 ;  /* 0x0000001217067224 */ /* 0x000fe400078e0225 */
[C---:B------:R-:W-:Y:S02]  /*0c20*/  IMAD R37, R20.reuse, R17, R36 ;  /* 0x0000001114257224 */ /* 0x040fe400078e0224 */
[C---:B------:R-:W-:Y:S02]  /*0c30*/  IMAD R39, R20.reuse, R29, R6 ;  /* 0x0000001d14277224 */ /* 0x040fe400078e0206 */
[----:B------:R-:W-:Y:S01]  /*0c40*/  IMAD R38, R20, R33, R38 ;  /* 0x0000002114267224 */ /* 0x000fe200078e0226 */
[----:B---3--:R-:W-:-:S02]  /*0c50*/  IADD3 R37, PT, PT, R37, R34, RZ ;  /* 0x0000002225257210 */ /* 0x008fc40007ffe0ff */
[----:B----4-:R-:W-:Y:S02]  /*0c60*/  IADD3 R39, PT, PT, R39, R32, RZ ;  /* 0x0000002027277210 */ /* 0x010fe40007ffe0ff */
[----:B-----5:R-:W-:Y:S02]  /*0c70*/  IADD3 R41, PT, PT, R38, R9, RZ ;  /* 0x0000000926297210 */ /* 0x020fe40007ffe0ff */
[----:B------:R-:W-:Y:S01]  /*0c80*/  IADD3 R43, PT, PT, R7, R8, RZ ;  /* 0x00000008072b7210 */ /* 0x000fe20007ffe0ff */
[----:B------:R-:W-:Y:S01]  /*0c90*/  IMAD.WIDE R6, R2, 0x4, R4 ;  /* 0x0000000402067825 */ /* 0x000fe200078e0204 */
[----:B------:R0:W-:Y:S04]  /*0ca0*/  STG.E desc[UR4][R4.64], R35 ;  /* 0x0000002304007986 */ /* 0x0001e8000c101904 */
[----:B------:R1:W-:Y:S04]  /*0cb0*/  STG.E desc[UR4][R4.64+0x4], R37 ;  /* 0x0000042504007986 */ /* 0x0003e8000c101904 */
[----:B------:R-:W-:Y:S04]  /*0cc0*/  STG.E desc[UR4][R4.64+0x8], R39 ;  /* 0x0000082704007986 */ /* 0x000fe8000c101904 */
[----:B------:R-:W-:Y:S04]  /*0cd0*/  STG.E desc[UR4][R4.64+0xc], R41 ;  /* 0x00000c2904007986 */ /* 0x000fe8000c101904 */
[----:B------:R2:W-:Y:S04]  /*0ce0*/  STG.E desc[UR4][R4.64+0x10], R43 ;  /* 0x0000102b04007986 */ /* 0x0005e8000c101904 */
[----:B------:R-:W3:Y:S04]  /*0cf0*/  LDG.E R36, desc[UR4][R6.64] ;  /* 0x0000000406247981 */ /* 0x000ee8000c1e1900 */
[----:B------:R-:W4:Y:S04]  /*0d00*/  LDG.E R34, desc[UR4][R6.64+0x4] ;  /* 0x0000040406227981 */ /* 0x000f28000c1e1900 */
[----:B------:R-:W5:Y:S04]  /*0d10*/  LDG.E R8, desc[UR4][R6.64+0x8] ;  /* 0x0000080406087981 */ /* 0x000f68000c1e1900 */
[----:B------:R-:W5:Y:S04]  /*0d20*/  LDG.E R32, desc[UR4][R6.64+0xc] ;  /* 0x00000c0406207981 */ /* 0x000f68000c1e1900 */
[----:B------:R-:W5:Y:S01]  /*0d30*/  LDG.E R9, desc[UR4][R6.64+0x10] ;  /* 0x0000100406097981 */ /* 0x000f62000c1e1900 */
[----:B0-----:R-:W-:-:S04]  /*0d40*/  IMAD R35, R3, R19, RZ ;  /* 0x0000001303237224 */ /* 0x001fc800078e02ff */
[----:B------:R-:W-:Y:S02]  /*0d50*/  IMAD R35, R30, R21, R35 ;  /* 0x000000151e237224 */ /* 0x000fe400078e0223 */
[C---:B-1----:R-:W-:Y:S02]  /*0d60*/  IMAD R37, R28.reuse, R19, RZ ;  /* 0x000000131c257224 */ /* 0x042fe400078e02ff */
[----:B------:R-:W-:Y:S02]  /*0d70*/  IMAD R35, R13, R18, R35 ;  /* 0x000000120d237224 */ /* 0x000fe400078e0223 */
[-C--:B------:R-:W-:Y:S02]  /*0d80*/  IMAD R3, R3, R17.reuse, RZ ;  /* 0x0000001103037224 */ /* 0x080fe400078e02ff */
[----:B------:R-:W-:Y:S02]  /*0d90*/  IMAD R28, R28, R17, RZ ;  /* 0x000000111c1c7224 */ /* 0x000fe400078e02ff */
[----:B------:R-:W-:-:S02]  /*0da0*/  IMAD R35, R21, R24, R35 ;  /* 0x0000001815237224 */ /* 0x000fc400078e0223 */
[----:B------:R-:W-:Y:S02]  /*0db0*/  IMAD R37, R26, R21, R37 ;  /* 0x000000151a257224 */ /* 0x000fe400078e0225 */
[-C--:B------:R-:W-:Y:S02]  /*0dc0*/  IMAD R30, R30, R31.reuse, R3 ;  /* 0x0000001f1e1e7224 */ /* 0x080fe400078e0203 */
[----:B------:R-:W-:Y:S02]  /*0dd0*/  IMAD R26, R26, R31, R28 ;  /* 0x0000001f1a1a7224 */ /* 0x000fe400078e021c */
[-C--:B--2---:R-:W-:Y:S02]  /*0de0*/  IMAD R4, R10, R19.reuse, RZ ;  /* 0x000000130a047224 */ /* 0x084fe400078e02ff */
[-C--:B------:R-:W-:Y:S02]  /*0df0*/  IMAD R28, R15, R19.reuse, RZ ;  /* 0x000000130f1c7224 */ /* 0x080fe400078e02ff */
[----:B------:R-:W-:-:S02]  /*0e00*/  IMAD R3, R14, R19, RZ ;  /* 0x000000130e037224 */ /* 0x000fc400078e02ff */
[----:B------:R-:W-:Y:S02]  /*0e10*/  IMAD R5, R16, R31, R35 ;  /* 0x0000001f10057224 */ /* 0x000fe400078e0223 */
[-C--:B------:R-:W-:Y:S02]  /*0e20*/  IMAD R35, R11, R21.reuse, R4 ;  /* 0x000000150b237224 */ /* 0x080fe400078e0204 */
[-C--:B------:R-:W-:Y:S02]  /*0e30*/  IMAD R28, R12, R21.reuse, R28 ;  /* 0x000000150c1c7224 */ /* 0x080fe400078e021c */
[----:B------:R-:W-:Y:S02]  /*0e40*/  IMAD R3, R0, R21, R3 ;  /* 0x0000001500037224 */ /* 0x000fe400078e0203 */
[-C--:B------:R-:W-:Y:S02]  /*0e50*/  IMAD R37, R25, R18.reuse, R37 ;  /* 0x0000001219257224 */ /* 0x080fe400078e0225 */
[----:B------:R-:W-:-:S02]  /*0e60*/  IMAD R35, R22, R18, R35 ;  /* 0x0000001216237224 */ /* 0x000fc400078e0223 */
[-C--:B------:R-:W-:Y:S02]  /*0e70*/  IMAD R39, R23, R18.reuse, R28 ;  /* 0x0000001217277224 */ /* 0x080fe400078e021c */
[----:B------:R-:W-:Y:S02]  /*0e80*/  IMAD R3, R20, R18, R3 ;  /* 0x0000001214037224 */ /* 0x000fe400078e0203 */
[-C--:B------:R-:W-:Y:S02]  /*0e90*/  IMAD R37, R19, R24.reuse, R37 ;  /* 0x0000001813257224 */ /* 0x080fe400078e0225 */
[-C--:B------:R-:W-:Y:S02]  /*0ea0*/  IMAD R4, R18, R24.reuse, R35 ;  /* 0x0000001812047224 */ /* 0x080fe400078e0223 */
[C---:B------:R-:W-:Y:S02]  /*0eb0*/  IMAD R39, R24.reuse, R24, R39 ;  /* 0x0000001818277224 */ /* 0x040fe400078e0227 */
[----:B------:R-:W-:-:S02]  /*0ec0*/  IMAD R3, R24, R16, R3 ;  /* 0x0000001018037224 */ /* 0x000fc400078e0203 */
[C---:B------:R-:W-:Y:S02]  /*0ed0*/  IMAD R35, R16.reuse, R17, R37 ;  /* 0x0000001110237224 */ /* 0x040fe400078e0225 */
[C---:B------:R-:W-:Y:S02]  /*0ee0*/  IMAD R37, R16.reuse, R29, R4 ;  /* 0x0000001d10257224 */ /* 0x040fe400078e0204 */
[C---:B------:R-:W-:Y:S02]  /*0ef0*/  IMAD R39, R16.reuse, R33, R39 ;  /* 0x0000002110277224 */ /* 0x040fe400078e0227 */
[----:B------:R-:W-:Y:S02]  /*0f00*/  IMAD R4, R16, R27, R3 ;  /* 0x0000001b10047224 */ /* 0x000fe400078e0203 */
[----:B------:R-:W-:Y:S01]  /*0f10*/  IMAD.WIDE R2, R2, 0x4, R6 ;  /* 0x0000000402027825 */ /* 0x000fe200078e0206 */
[----:B---3--:R-:W-:Y:S02]  /*0f20*/  IADD3 R5, PT, PT, R5, R36, RZ ;  /* 0x0000002405057210 */ /* 0x008fe40007ffe0ff */
[----:B----4-:R-:W-:-:S02]  /*0f30*/  IADD3 R35, PT, PT, R35, R34, RZ ;  /* 0x0000002223237210 */ /* 0x010fc40007ffe0ff */
[----:B-----5:R-:W-:Y:S02]  /*0f40*/  IADD3 R37, PT, PT, R37, R8, RZ ;  /* 0x0000000825257210 */ /* 0x020fe40007ffe0ff */
[----:B------:R-:W-:Y:S02]  /*0f50*/  IADD3 R39, PT, PT, R39, R32, RZ ;  /* 0x0000002027277210 */ /* 0x000fe40007ffe0ff */
[----:B------:R-:W-:Y:S01]  /*0f60*/  IADD3 R41, PT, PT, R4, R9, RZ ;  /* 0x0000000904297210 */ /* 0x000fe20007ffe0ff */
[----:B------:R0:W-:Y:S04]  /*0f70*/  STG.E desc[UR4][R6.64], R5 ;  /* 0x0000000506007986 */ /* 0x0001e8000c101904 */
[----:B------:R-:W-:Y:S04]  /*0f80*/  STG.E desc[UR4][R6.64+0x4], R35 ;  /* 0x0000042306007986 */ /* 0x000fe8000c101904 */
[----:B------:R-:W-:Y:S04]  /*0f90*/  STG.E desc[UR4][R6.64+0x8], R37 ;  /* 0x0000082506007986 */ /* 0x000fe8000c101904 */
[----:B------:R-:W-:Y:S04]  /*0fa0*/  STG.E desc[UR4][R6.64+0xc], R39 ;  /* 0x00000c2706007986 */ /* 0x000fe8000c101904 */
[----:B------:R-:W-:Y:S04]  /*0fb0*/  STG.E desc[UR4][R6.64+0x10], R41 ;  /* 0x0000102906007986 */ /* 0x000fe8000c101904 */
[----:B------:R-:W2:Y:S04]  /*0fc0*/  LDG.E R28, desc[UR4][R2.64] ;  /* 0x00000004021c7981 */ /* 0x000ea8000c1e1900 */
[----:B------:R-:W3:Y:S04]  /*0fd0*/  LDG.E R4, desc[UR4][R2.64+0x4] ;  /* 0x0000040402047981 */ /* 0x000ee8000c1e1900 */
[----:B------:R-:W4:Y:S04]  /*0fe0*/  LDG.E R9, desc[UR4][R2.64+0x8] ;  /* 0x0000080402097981 */ /* 0x000f28000c1e1900 */
[----:B------:R-:W5:Y:S04]  /*0ff0*/  LDG.E R8, desc[UR4][R2.64+0xc] ;  /* 0x00000c0402087981 */ /* 0x000f68000c1e1900 */
[----:B0-----:R-:W5:Y:S01]  /*1000*/  LDG.E R5, desc[UR4][R2.64+0x10] ;  /* 0x0000100402057981 */ /* 0x001f62000c1e1900 */
[----:B------:R-:W-:-:S02]  /*1010*/  IMAD R10, R10, R17, RZ ;  /* 0x000000110a0a7224 */ /* 0x000fc400078e02ff */
[-C--:B------:R-:W-:Y:S02]  /*1020*/  IMAD R15, R15, R17.reuse, RZ ;  /* 0x000000110f0f7224 */ /* 0x080fe400078e02ff */
[----:B------:R-:W-:Y:S02]  /*1030*/  IMAD R14, R14, R17, RZ ;  /* 0x000000110e0e7224 */ /* 0x000fe400078e02ff */
[-C--:B------:R-:W-:Y:S02]  /*1040*/  IMAD R10, R11, R31.reuse, R10 ;  /* 0x0000001f0b0a7224 */ /* 0x080fe400078e020a */
[-C--:B------:R-:W-:Y:S02]  /*1050*/  IMAD R12, R12, R31.reuse, R15 ;  /* 0x0000001f0c0c7224 */ /* 0x080fe400078e020f */
[----:B------:R-:W-:Y:S02]  /*1060*/  IMAD R14, R0, R31, R14 ;  /* 0x0000001f000e7224 */ /* 0x000fe400078e020e */
[----:B------:R-:W-:-:S02]  /*1070*/  IMAD R30, R13, R29, R30 ;  /* 0x0000001d0d1e7224 */ /* 0x000fc400078e021e */
[-C--:B------:R-:W-:Y:S02]  /*1080*/  IMAD R26, R25, R29.reuse, R26 ;  /* 0x0000001d191a7224 */ /* 0x080fe400078e021a */
[-C--:B------:R-:W-:Y:S02]  /*1090*/  IMAD R10, R22, R29.reuse, R10 ;  /* 0x0000001d160a7224 */ /* 0x080fe400078e020a */
[-C--:B------:R-:W-:Y:S02]  /*10a0*/  IMAD R12, R23, R29.reuse, R12 ;  /* 0x0000001d170c7224 */ /* 0x080fe400078e020c */
[----:B------:R-:W-:Y:S02]  /*10b0*/  IMAD R14, R20, R29, R14 ;  /* 0x0000001d140e7224 */ /* 0x000fe400078e020e */
[-C--:B------:R-:W-:Y:S02]  /*10c0*/  IMAD R30, R21, R33.reuse, R30 ;  /* 0x00000021151e7224 */ /* 0x080fe400078e021e */
[----:B------:R-:W-:-:S02]  /*10d0*/  IMAD R26, R19, R33, R26 ;  /* 0x00000021131a7224 */ /* 0x000fc400078e021a */
[-C--:B------:R-:W-:Y:S02]  /*10e0*/  IMAD R10, R18, R33.reuse, R10 ;  /* 0x00000021120a7224 */ /* 0x080fe400078e020a */
[-C--:B------:R-:W-:Y:S02]  /*10f0*/  IMAD R12, R24, R33.reuse, R12 ;  /* 0x00000021180c7224 */ /* 0x080fe400078e020c */
[----:B------:R-:W-:Y:S02]  /*1100*/  IMAD R14, R16, R33, R14 ;  /* 0x00000021100e7224 */ /* 0x000fe400078e020e */
[-C--:B------:R-:W-:Y:S02]  /*1110*/  IMAD R31, R31, R27.reuse, R30 ;  /* 0x0000001b1f1f7224 */ /* 0x080fe400078e021e */
[-C--:B------:R-:W-:Y:S02]  /*1120*/  IMAD R17, R17, R27.reuse, R26 ;  /* 0x0000001b11117224 */ /* 0x080fe400078e021a */
[----:B------:R-:W-:-:S02]  /*1130*/  IMAD R10, R29, R27, R10 ;  /* 0x0000001b1d0a7224 */ /* 0x000fc400078e020a */
[-C--:B------:R-:W-:Y:S02]  /*1140*/  IMAD R33, R33, R27.reuse, R12 ;  /* 0x0000001b21217224 */ /* 0x080fe400078e020c */
[----:B------:R-:W-:Y:S01]  /*1150*/  IMAD R14, R27, R27, R14 ;  /* 0x0000001b1b0e7224 */ /* 0x000fe200078e020e */
[----:B--2---:R-:W-:Y:S02]  /*1160*/  IADD3 R31, PT, PT, R31, R28, RZ ;  /* 0x0000001c1f1f7210 */ /* 0x004fe40007ffe0ff */
[----:B---3--:R-:W-:Y:S02]  /*1170*/  IADD3 R17, PT, PT, R17, R4, RZ ;  /* 0x0000000411117210 */ /* 0x008fe40007ffe0ff */
[----:B----4-:R-:W-:Y:S02]  /*1180*/  IADD3 R9, PT, PT, R10, R9, RZ ;  /* 0x000000090a097210 */ /* 0x010fe40007ffe0ff */
[----:B-----5:R-:W-:Y:S02]  /*1190*/  IADD3 R33, PT, PT, R33, R8, RZ ;  /* 0x0000000821217210 */ /* 0x020fe40007ffe0ff */
[----:B------:R-:W-:Y:S01]  /*11a0*/  IADD3 R5, PT, PT, R14, R5, RZ ;  /* 0x000000050e057210 */ /* 0x000fe20007ffe0ff */
[----:B------:R-:W-:Y:S04]  /*11b0*/  STG.E desc[UR4][R2.64], R31 ;  /* 0x0000001f02007986 */ /* 0x000fe8000c101904 */
[----:B------:R-:W-:Y:S04]  /*11c0*/  STG.E desc[UR4][R2.64+0x4], R17 ;  /* 0x0000041102007986 */ /* 0x000fe8000c101904 */
[----:B------:R-:W-:Y:S04]  /*11d0*/  STG.E desc[UR4][R2.64+0x8], R9 ;  /* 0x0000080902007986 */ /* 0x000fe8000c101904 */
[----:B------:R-:W-:Y:S04]  /*11e0*/  STG.E desc[UR4][R2.64+0xc], R33 ;  /* 0x00000c2102007986 */ /* 0x000fe8000c101904 */
[----:B------:R-:W-:Y:S01]  /*11f0*/  STG.E desc[UR4][R2.64+0x10], R5 ;  /* 0x0000100502007986 */ /* 0x000fe2000c101904 */
[----:B------:R-:W-:Y:S05]  /*1200*/  EXIT ;  /* 0x000000000000794d */ /* 0x000fea0003800000 */
.L_x_0:
[----:B------:R-:W-:-:S00]  /*1210*/  BRA `(.L_x_0) ;  /* 0xfffffffc00fc7947 */ /* 0x000fc0000383ffff */
[----:B------:R-:W-:-:S00]  /*1220*/  NOP ;  /* 0x0000000000007918 */ /* 0x000fc00000000000 */
        /* <DEDUP_REMOVED lines=13> */
.L_x_1:


//--------------------- .nv.shared.reserved.0     --------------------------
	.section	.nv.shared.reserved.0,"aw",@nobits
	.weak		__nv_reservedSMEM_offset_0_alias
	.size		__nv_reservedSMEM_offset_0_alias, 0, 64
	.other		__nv_reservedSMEM_offset_0_alias,@"STO_CUDA_RESERVED_SHARED STV_DEFAULT"
__nv_reservedSMEM_offset_0_alias:
	.zero		0
	.zero		64


//--------------------- .nv.constant0._Z14checkNeigboursPiS_ii --------------------------
	.section	.nv.constant0._Z14checkNeigboursPiS_ii,"a",@progbits
	.sectionflags	@""
	.align	4
.nv.constant0._Z14checkNeigboursPiS_ii:
	.zero		920


//--------------------- SYMBOLS --------------------------

	.type		.nv.reservedSmem.offset0,@object
	.size		.nv.reservedSmem.offset0,0x4
